//
// Generated by NVIDIA NVVM Compiler
//
// Compiler Build ID: CL-36424714
// Cuda compilation tools, release 13.0, V13.0.88
// Based on NVVM 20.0.0
//

.version 9.0
.target sm_100
.address_size 64

	// .globl	_Z17multiplyUsingGPUsPdii
// _ZZ17multiplyUsingGPUsPdiiE5cache has been demoted

.visible .entry _Z17multiplyUsingGPUsPdii(
	.param .u64 .ptr .align 1 _Z17multiplyUsingGPUsPdii_param_0,
	.param .u32 _Z17multiplyUsingGPUsPdii_param_1,
	.param .u32 _Z17multiplyUsingGPUsPdii_param_2
)
{
	.reg .pred 	%p<8>;
	.reg .b32 	%r<17>;
	.reg .b64 	%rd<9>;
	.reg .b64 	%fd<22>;
	// demoted variable
	.shared .align 8 .b8 _ZZ17multiplyUsingGPUsPdiiE5cache[8192];
	ld.param.u64 	%rd4, [_Z17multiplyUsingGPUsPdii_param_0];
	ld.param.u32 	%r7, [_Z17multiplyUsingGPUsPdii_param_1];
	ld.param.u32 	%r8, [_Z17multiplyUsingGPUsPdii_param_2];
	mov.u32 	%r1, %ctaid.x;
	mov.u32 	%r16, %ntid.x;
	mov.u32 	%r3, %tid.x;
	mad.lo.s32 	%r9, %r1, %r16, %r3;
	mad.lo.s32 	%r10, %r8, %r9, %r8;
	cvt.rn.f64.u32 	%fd9, %r10;
	cvt.rn.f64.s32 	%fd10, %r8;
	add.f64 	%fd11, %fd10, %fd9;
	cvt.rn.f64.s32 	%fd12, %r7;
	setp.gt.f64 	%p1, %fd11, %fd12;
	add.s32 	%r11, %r7, 1;
	cvt.rn.f64.s32 	%fd13, %r11;
	selp.f64 	%fd1, %fd13, %fd11, %p1;
	cvt.rzi.u64.f64 	%rd8, %fd9;
	cvt.rn.f64.u64 	%fd19, %rd8;
	setp.leu.f64 	%p2, %fd1, %fd19;
	mov.f64 	%fd21, 0d3FF0000000000000;
	@%p2 bra 	$L__BB0_3;
	mov.f64 	%fd21, 0d3FF0000000000000;
$L__BB0_2:
	mul.f64 	%fd21, %fd21, %fd19;
	add.s64 	%rd8, %rd8, 1;
	cvt.rn.f64.u64 	%fd19, %rd8;
	setp.gt.f64 	%p3, %fd1, %fd19;
	@%p3 bra 	$L__BB0_2;
$L__BB0_3:
	shl.b32 	%r12, %r3, 3;
	mov.u32 	%r13, _ZZ17multiplyUsingGPUsPdiiE5cache;
	add.s32 	%r4, %r13, %r12;
	st.shared.f64 	[%r4], %fd21;
	bar.sync 	0;
	setp.lt.u32 	%p4, %r16, 2;
	@%p4 bra 	$L__BB0_7;
$L__BB0_4:
	shr.u32 	%r6, %r16, 1;
	setp.ge.u32 	%p5, %r3, %r6;
	@%p5 bra 	$L__BB0_6;
	shl.b32 	%r14, %r6, 3;
	add.s32 	%r15, %r4, %r14;
	ld.shared.f64 	%fd15, [%r15];
	ld.shared.f64 	%fd16, [%r4];
	mul.f64 	%fd17, %fd15, %fd16;
	st.shared.f64 	[%r4], %fd17;
$L__BB0_6:
	bar.sync 	0;
	setp.gt.u32 	%p6, %r16, 3;
	mov.u32 	%r16, %r6;
	@%p6 bra 	$L__BB0_4;
$L__BB0_7:
	setp.ne.s32 	%p7, %r3, 0;
	@%p7 bra 	$L__BB0_9;
	ld.shared.f64 	%fd18, [_ZZ17multiplyUsingGPUsPdiiE5cache];
	cvta.to.global.u64 	%rd5, %rd4;
	mul.wide.u32 	%rd6, %r1, 8;
	add.s64 	%rd7, %rd5, %rd6;
	st.global.f64 	[%rd7], %fd18;
$L__BB0_9:
	ret;

}


// ===== COMPILED SASS (sm_100) =====

	.target	sm_100

	.elftype	@"ET_EXEC"


//--------------------- .note.nv.tkinfo           --------------------------
	.section	.note.nv.tkinfo,"",@"SHT_NOTE"
	.sectionflags	@"SHF_NOTE_NV_TKINFO"
	.tkinfo
        /*0018*/ 	.word	0x00000002
        /*0030*/ 	.string	""
        /*0030*/ 	.string	"ptxas"
        /*0030*/ 	.string	"Cuda compilation tools, release 13.0, V13.0.88"
        /*0030*/ 	.string	"Build cuda_13.0.r13.0/compiler.36424714_0"
        /*0030*/ 	.string	"-arch sm_100 -m 64 "



//--------------------- .note.nv.cuinfo           --------------------------
	.section	.note.nv.cuinfo,"",@"SHT_NOTE"
	.sectionflags	@"SHF_NOTE_NV_CUINFO"
        /*0018*/ 	.short	0x0002
        /*001a*/ 	.short	0x0064
        /*001c*/ 	.short	0x0082
	.zero		2


//--------------------- .nv.info                  --------------------------
	.section	.nv.info,"",@"SHT_CUDA_INFO"
	.align	4


	//----- nvinfo : EIATTR_REGCOUNT
	.align		4
        /*0000*/ 	.byte	0x04, 0x2f
        /*0002*/ 	.short	(.L_1 - .L_0)
	.align		4
.L_0:
        /*0004*/ 	.word	index@(_Z17multiplyUsingGPUsPdii)
        /*0008*/ 	.word	0x00000014


	//----- nvinfo : EIATTR_FRAME_SIZE
	.align		4
.L_1:
        /*000c*/ 	.byte	0x04, 0x11
        /*000e*/ 	.short	(.L_3 - .L_2)
	.align		4
.L_2:
        /*0010*/ 	.word	index@(_Z17multiplyUsingGPUsPdii)
        /*0014*/ 	.word	0x00000000


	//----- nvinfo : EIATTR_MIN_STACK_SIZE
	.align		4
.L_3:
        /*0018*/ 	.byte	0x04, 0x12
        /*001a*/ 	.short	(.L_5 - .L_4)
	.align		4
.L_4:
        /*001c*/ 	.word	index@(_Z17multiplyUsingGPUsPdii)
        /*0020*/ 	.word	0x00000000
.L_5:


//--------------------- .nv.compat                --------------------------
	.section	.nv.compat,"",@"SHT_CUDA_COMPAT_INFO"
	.align	4
        /*0000*/ 	.byte	0x02, 0x09, 0x00, 0x00, 0x02, 0x02, 0x01, 0x00, 0x02, 0x05, 0x05, 0x00, 0x03, 0x07, 0x01, 0x01
        /*0010*/ 	.byte	0x02, 0x03, 0x00, 0x00, 0x02, 0x06, 0x01, 0x00, 0x04, 0x0b, 0x08, 0x00, 0x01, 0x00, 0x00, 0x00
        /*0020*/ 	.byte	0x00, 0x00, 0x00, 0x00


//--------------------- .nv.info._Z17multiplyUsingGPUsPdii --------------------------
	.section	.nv.info._Z17multiplyUsingGPUsPdii,"",@"SHT_CUDA_INFO"
	.sectionflags	@""
	.align	4


	//----- nvinfo : EIATTR_CUDA_API_VERSION
	.align		4
        /*0000*/ 	.byte	0x04, 0x37
        /*0002*/ 	.short	(.L_7 - .L_6)
.L_6:
        /*0004*/ 	.word	0x00000082


	//----- nvinfo : EIATTR_KPARAM_INFO
	.align		4
.L_7:
        /*0008*/ 	.byte	0x04, 0x17
        /*000a*/ 	.short	(.L_9 - .L_8)
.L_8:
        /*000c*/ 	.word	0x00000000
        /*0010*/ 	.short	0x0002
        /*0012*/ 	.short	0x000c
        /*0014*/ 	.byte	0x00, 0xf0, 0x11, 0x00


	//----- nvinfo : EIATTR_KPARAM_INFO
	.align		4
.L_9:
        /*0018*/ 	.byte	0x04, 0x17
        /*001a*/ 	.short	(.L_11 - .L_10)
.L_10:
        /*001c*/ 	.word	0x00000000
        /*0020*/ 	.short	0x0001
        /*0022*/ 	.short	0x0008
        /*0024*/ 	.byte	0x00, 0xf0, 0x11, 0x00


	//----- nvinfo : EIATTR_KPARAM_INFO
	.align		4
.L_11:
        /*0028*/ 	.byte	0x04, 0x17
        /*002a*/ 	.short	(.L_13 - .L_12)
.L_12:
        /*002c*/ 	.word	0x00000000
        /*0030*/ 	.short	0x0000
        /*0032*/ 	.short	0x0000
        /*0034*/ 	.byte	0x00, 0xf5, 0x21, 0x00


	//----- nvinfo : EIATTR_SPARSE_MMA_MASK
	.align		4
.L_13:
        /*0038*/ 	.byte	0x03, 0x50
        /*003a*/ 	.short	0x0000


	//----- nvinfo : EIATTR_MAXREG_COUNT
	.align		4
        /*003c*/ 	.byte	0x03, 0x1b
        /*003e*/ 	.short	0x00ff


	//----- nvinfo : EIATTR_NUM_BARRIERS
	.align		4
        /*0040*/ 	.byte	0x02, 0x4c
        /*0042*/ 	.byte	0x01
	.zero		1


	//----- nvinfo : EIATTR_MERCURY_ISA_VERSION
	.align		4
        /*0044*/ 	.byte	0x03, 0x5f
        /*0046*/ 	.short	0x0101


	//----- nvinfo : EIATTR_VRC_CTA_INIT_COUNT
	.align		4
        /*0048*/ 	.byte	0x02, 0x4a
	.zero		1
	.zero		1


	//----- nvinfo : EIATTR_EXIT_INSTR_OFFSETS
	.align		4
        /*004c*/ 	.byte	0x04, 0x1c
        /*004e*/ 	.short	(.L_15 - .L_14)


	//   ....[0]....
.L_14:
        /*0050*/ 	.word	0x00000350


	//   ....[1]....
        /*0054*/ 	.word	0x000003e0


	//----- nvinfo : EIATTR_CRS_STACK_SIZE
	.align		4
.L_15:
        /*0058*/ 	.byte	0x04, 0x1e
        /*005a*/ 	.short	(.L_17 - .L_16)
.L_16:
        /*005c*/ 	.word	0x00000000


	//----- nvinfo : EIATTR_CBANK_PARAM_SIZE
	.align		4
.L_17:
        /*0060*/ 	.byte	0x03, 0x19
        /*0062*/ 	.short	0x0010


	//----- nvinfo : EIATTR_PARAM_CBANK
	.align		4
        /*0064*/ 	.byte	0x04, 0x0a
        /*0066*/ 	.short	(.L_19 - .L_18)
	.align		4
.L_18:
        /*0068*/ 	.word	index@(.nv.constant0._Z17multiplyUsingGPUsPdii)
        /*006c*/ 	.short	0x0380
        /*006e*/ 	.short	0x0010


	//----- nvinfo : EIATTR_SW_WAR
	.align		4
.L_19:
        /*0070*/ 	.byte	0x04, 0x36
        /*0072*/ 	.short	(.L_21 - .L_20)
.L_20:
        /*0074*/ 	.word	0x00000008
.L_21:


//--------------------- .nv.callgraph             --------------------------
	.section	.nv.callgraph,"",@"SHT_CUDA_CALLGRAPH"
	.align	4
	.sectionentsize	8
	.align		4
        /*0000*/ 	.word	0x00000000
	.align		4
        /*0004*/ 	.word	0xffffffff
	.align		4
        /*0008*/ 	.word	0x00000000
	.align		4
        /*000c*/ 	.word	0xfffffffe
	.align		4
        /*0010*/ 	.word	0x00000000
	.align		4
        /*0014*/ 	.word	0xfffffffd
	.align		4
        /*0018*/ 	.word	0x00000000
	.align		4
        /*001c*/ 	.word	0xfffffffc


//--------------------- .text._Z17multiplyUsingGPUsPdii --------------------------
	.section	.text._Z17multiplyUsingGPUsPdii,"ax",@progbits
	.align	128
        .global         _Z17multiplyUsingGPUsPdii
        .type           _Z17multiplyUsingGPUsPdii,@function
        .size           _Z17multiplyUsingGPUsPdii,(.L_x_6 - _Z17multiplyUsingGPUsPdii)
        .other          _Z17multiplyUsingGPUsPdii,@"STO_CUDA_ENTRY STV_DEFAULT"
_Z17multiplyUsingGPUsPdii:
.text._Z17multiplyUsingGPUsPdii:
[----:B------:R-:W-:Y:S01]  /*0000*/  LDC R1, c[0x0][0x37c] ;  /* 0x0000df00ff017b82 */ /* 0x000fe20000000800 */
[----:B------:R-:W0:Y:S07]  /*0010*/  S2R R0, SR_CTAID.X ;  /* 0x0000000000007919 */ /* 0x000e2e0000002500 */
[----:B------:R-:W1:Y:S01]  /*0020*/  LDC.64 R16, c[0x0][0x388] ;  /* 0x0000e200ff107b82 */ /* 0x000e620000000a00 */
[----:B------:R-:W0:Y:S01]  /*0030*/  LDCU UR4, c[0x0][0x360] ;  /* 0x00006c00ff0477ac */ /* 0x000e220008000800 */
[----:B------:R-:W-:Y:S01]  /*0040*/  BSSY.RECONVERGENT B0, `(.L_x_0) ;  /* 0x000001c000007945 */ /* 0x000fe20003800200 */
[----:B------:R-:W0:Y:S01]  /*0050*/  S2R R3, SR_TID.X ;  /* 0x0000000000037919 */ /* 0x000e220000002100 */
[----:B-1----:R-:W-:Y:S01]  /*0060*/  I2F.F64 R6, R17 ;  /* 0x0000001100067312 */ /* 0x002fe20000201c00 */
[----:B------:R-:W-:-:S07]  /*0070*/  VIADD R10, R16, 0x1 ;  /* 0x00000001100a7836 */ /* 0x000fce0000000000 */
[----:B------:R-:W-:Y:S01]  /*0080*/  I2F.F64 R8, R16 ;  /* 0x0000001000087312 */ /* 0x000fe20000201c00 */
[----:B0-----:R-:W-:-:S04]  /*0090*/  IMAD R2, R0, UR4, R3 ;  /* 0x0000000400027c24 */ /* 0x001fc8000f8e0203 */
[----:B------:R-:W-:-:S03]  /*00a0*/  IMAD R2, R2, R17, R17 ;  /* 0x0000001102027224 */ /* 0x000fc600078e0211 */
[----:B------:R-:W-:Y:S08]  /*00b0*/  I2F.F64 R10, R10 ;  /* 0x0000000a000a7312 */ /* 0x000ff00000201c00 */
[----:B------:R0:W1:Y:S02]  /*00c0*/  I2F.F64.U32 R4, R2 ;  /* 0x0000000200047312 */ /* 0x0000640000201800 */
[----:B0-----:R-:W-:-:S06]  /*00d0*/  MOV R2, UR4 ;  /* 0x0000000400027c02 */ /* 0x001fcc0008000f00 */
[----:B-1----:R-:W0:Y:S01]  /*00e0*/  F2I.U64.F64.TRUNC R12, R4 ;  /* 0x00000004000c7311 */ /* 0x002e22000030d800 */
[----:B------:R-:W-:-:S08]  /*00f0*/  DADD R6, R4, R6 ;  /* 0x0000000004067229 */ /* 0x000fd00000000006 */
[----:B------:R-:W-:Y:S01]  /*0100*/  DSETP.GT.AND P0, PT, R6, R8, PT ;  /* 0x000000080600722a */ /* 0x000fe20003f04000 */
[----:B------:R-:W-:Y:S02]  /*0110*/  IMAD.MOV.U32 R8, RZ, RZ, 0x0 ;  /* 0x00000000ff087424 */ /* 0x000fe400078e00ff */
[----:B------:R-:W-:Y:S01]  /*0120*/  IMAD.MOV.U32 R9, RZ, RZ, 0x3ff00000 ;  /* 0x3ff00000ff097424 */ /* 0x000fe200078e00ff */
[----:B0-----:R-:W0:Y:S02]  /*0130*/  I2F.F64.U64 R14, R12 ;  /* 0x0000000c000e7312 */ /* 0x001e240000301800 */
[----:B------:R-:W-:Y:S02]  /*0140*/  FSEL R6, R10, R6, P0 ;  /* 0x000000060a067208 */ /* 0x000fe40000000000 */
[----:B------:R-:W-:-:S06]  /*0150*/  FSEL R7, R11, R7, P0 ;  /* 0x000000070b077208 */ /* 0x000fcc0000000000 */
[----:B0-----:R-:W-:-:S14]  /*0160*/  DSETP.GT.AND P0, PT, R6, R14, PT ;  /* 0x0000000e0600722a */ /* 0x001fdc0003f04000 */
[----:B------:R-:W-:Y:S05]  /*0170*/  @!P0 BRA `(.L_x_1) ;  /* 0x0000000000208947 */ /* 0x000fea0003800000 */
[----:B------:R-:W-:Y:S02]  /*0180*/  IMAD.MOV.U32 R8, RZ, RZ, 0x0 ;  /* 0x00000000ff087424 */ /* 0x000fe400078e00ff */
[----:B------:R-:W-:-:S07]  /*0190*/  IMAD.MOV.U32 R9, RZ, RZ, 0x3ff00000 ;  /* 0x3ff00000ff097424 */ /* 0x000fce00078e00ff */
.L_x_2:
[----:B------:R-:W-:Y:S01]  /*01a0*/  IADD3 R12, P0, PT, R12, 0x1, RZ ;  /* 0x000000010c0c7810 */ /* 0x000fe20007f1e0ff */
[----:B------:R-:W-:-:S03]  /*01b0*/  DMUL R8, R8, R14 ;  /* 0x0000000e08087228 */ /* 0x000fc60000000000 */
[----:B------:R-:W-:-:S04]  /*01c0*/  IADD3.X R13, PT, PT, RZ, R13, RZ, P0, !PT ;  /* 0x0000000dff0d7210 */ /* 0x000fc800007fe4ff */
[----:B------:R-:W0:Y:S02]  /*01d0*/  I2F.F64.U64 R14, R12 ;  /* 0x0000000c000e7312 */ /* 0x000e240000301800 */
[----:B0-----:R-:W-:-:S14]  /*01e0*/  DSETP.GT.AND P0, PT, R6, R14, PT ;  /* 0x0000000e0600722a */ /* 0x001fdc0003f04000 */
[----:B------:R-:W-:Y:S05]  /*01f0*/  @P0 BRA `(.L_x_2) ;  /* 0xfffffffc00e80947 */ /* 0x000fea000383ffff */
.L_x_1:
[----:B------:R-:W-:Y:S05]  /*0200*/  BSYNC.RECONVERGENT B0 ;  /* 0x0000000000007941 */ /* 0x000fea0003800200 */
.L_x_0:
[----:B------:R-:W0:Y:S01]  /*0210*/  S2UR UR5, SR_CgaCtaId ;  /* 0x00000000000579c3 */ /* 0x000e220000008800 */
[----:B------:R-:W-:Y:S01]  /*0220*/  UMOV UR4, 0x400 ;  /* 0x0000040000047882 */ /* 0x000fe20000000000 */
[----:B------:R-:W-:Y:S02]  /*0230*/  ISETP.GE.U32.AND P1, PT, R2, 0x2, PT ;  /* 0x000000020200780c */ /* 0x000fe40003f26070 */
[----:B------:R-:W-:Y:S01]  /*0240*/  ISETP.NE.AND P0, PT, R3, RZ, PT ;  /* 0x000000ff0300720c */ /* 0x000fe20003f05270 */
[----:B0-----:R-:W-:-:S06]  /*0250*/  ULEA UR4, UR5, UR4, 0x18 ;  /* 0x0000000405047291 */ /* 0x001fcc000f8ec0ff */
[----:B------:R-:W-:-:S05]  /*0260*/  LEA R11, R3, UR4, 0x3 ;  /* 0x00000004030b7c11 */ /* 0x000fca000f8e18ff */
[----:B------:R0:W-:Y:S01]  /*0270*/  STS.64 [R11], R8 ;  /* 0x000000080b007388 */ /* 0x0001e20000000a00 */
[----:B------:R-:W-:Y:S06]  /*0280*/  BAR.SYNC.DEFER_BLOCKING 0x0 ;  /* 0x0000000000007b1d */ /* 0x000fec0000010000 */
[----:B------:R-:W-:Y:S05]  /*0290*/  @!P1 BRA `(.L_x_3) ;  /* 0x00000000002c9947 */ /* 0x000fea0003800000 */
.L_x_4:
[----:B------:R-:W-:-:S04]  /*02a0*/  SHF.R.U32.HI R10, RZ, 0x1, R2 ;  /* 0x00000001ff0a7819 */ /* 0x000fc80000011602 */
[----:B------:R-:W-:-:S13]  /*02b0*/  ISETP.GE.U32.AND P1, PT, R3, R10, PT ;  /* 0x0000000a0300720c */ /* 0x000fda0003f26070 */
[----:B0-----:R-:W-:Y:S01]  /*02c0*/  @!P1 IMAD R8, R10, 0x8, R11 ;  /* 0x000000080a089824 */ /* 0x001fe200078e020b */
[----:B------:R-:W-:Y:S04]  /*02d0*/  @!P1 LDS.64 R6, [R11] ;  /* 0x000000000b069984 */ /* 0x000fe80000000a00 */
[----:B------:R-:W0:Y:S02]  /*02e0*/  @!P1 LDS.64 R4, [R8] ;  /* 0x0000000008049984 */ /* 0x000e240000000a00 */
[----:B0-----:R-:W-:-:S07]  /*02f0*/  @!P1 DMUL R4, R4, R6 ;  /* 0x0000000604049228 */ /* 0x001fce0000000000 */
[----:B------:R1:W-:Y:S01]  /*0300*/  @!P1 STS.64 [R11], R4 ;  /* 0x000000040b009388 */ /* 0x0003e20000000a00 */
[----:B------:R-:W-:Y:S01]  /*0310*/  BAR.SYNC.DEFER_BLOCKING 0x0 ;  /* 0x0000000000007b1d */ /* 0x000fe20000010000 */
[----:B------:R-:W-:Y:S02]  /*0320*/  ISETP.GT.U32.AND P1, PT, R2, 0x3, PT ;  /* 0x000000030200780c */ /* 0x000fe40003f24070 */
[----:B------:R-:W-:-:S11]  /*0330*/  MOV R2, R10 ;  /* 0x0000000a00027202 */ /* 0x000fd60000000f00 */
[----:B-1----:R-:W-:Y:S05]  /*0340*/  @P1 BRA `(.L_x_4) ;  /* 0xfffffffc00d41947 */ /* 0x002fea000383ffff */
.L_x_3:
[----:B------:R-:W-:Y:S05]  /*0350*/  @P0 EXIT ;  /* 0x000000000000094d */ /* 0x000fea0003800000 */
[----:B------:R-:W1:Y:S01]  /*0360*/  S2UR UR5, SR_CgaCtaId ;  /* 0x00000000000579c3 */ /* 0x000e620000008800 */
[----:B------:R-:W-:-:S07]  /*0370*/  UMOV UR4, 0x400 ;  /* 0x0000040000047882 */ /* 0x000fce0000000000 */
[----:B------:R-:W2:Y:S01]  /*0380*/  LDC.64 R4, c[0x0][0x380] ;  /* 0x0000e000ff047b82 */ /* 0x000ea20000000a00 */
[----:B-1----:R-:W-:Y:S01]  /*0390*/  ULEA UR4, UR5, UR4, 0x18 ;  /* 0x0000000405047291 */ /* 0x002fe2000f8ec0ff */
[----:B--2---:R-:W-:-:S08]  /*03a0*/  IMAD.WIDE.U32 R4, R0, 0x8, R4 ;  /* 0x0000000800047825 */ /* 0x004fd000078e0004 */
[----:B------:R-:W1:Y:S02]  /*03b0*/  LDS.64 R2, [UR4] ;  /* 0x00000004ff027984 */ /* 0x000e640008000a00 */
[----:B------:R-:W1:Y:S02]  /*03c0*/  LDCU.64 UR4, c[0x0][0x358] ;  /* 0x00006b00ff0477ac */ /* 0x000e640008000a00 */
[----:B-1----:R-:W-:Y:S01]  /*03d0*/  STG.E.64 desc[UR4][R4.64], R2 ;  /* 0x0000000204007986 */ /* 0x002fe2000c101b04 */
[----:B------:R-:W-:Y:S05]  /*03e0*/  EXIT ;  /* 0x000000000000794d */ /* 0x000fea0003800000 */
.L_x_5:
[----:B------:R-:W-:-:S00]  /*03f0*/  BRA `(.L_x_5) ;  /* 0xfffffffc00fc7947 */ /* 0x000fc0000383ffff */
[----:B------:R-:W-:-:S00]  /*0400*/  NOP ;  /* 0x0000000000007918 */ /* 0x000fc00000000000 */
[----:B------:R-:W-:-:S00]  /*0410*/  NOP ;  /* 0x0000000000007918 */ /* 0x000fc00000000000 */
[----:B------:R-:W-:-:S00]  /*0420*/  NOP ;  /* 0x0000000000007918 */ /* 0x000fc00000000000 */
[----:B------:R-:W-:-:S00]  /*0430*/  NOP ;  /* 0x0000000000007918 */ /* 0x000fc00000000000 */
[----:B------:R-:W-:-:S00]  /*0440*/  NOP ;  /* 0x0000000000007918 */ /* 0x000fc00000000000 */
[----:B------:R-:W-:-:S00]  /*0450*/  NOP ;  /* 0x0000000000007918 */ /* 0x000fc00000000000 */
[----:B------:R-:W-:-:S00]  /*0460*/  NOP ;  /* 0x0000000000007918 */ /* 0x000fc00000000000 */
[----:B------:R-:W-:-:S00]  /*0470*/  NOP ;  /* 0x0000000000007918 */ /* 0x000fc00000000000 */
.L_x_6:


//--------------------- .nv.shared._Z17multiplyUsingGPUsPdii --------------------------
	.section	.nv.shared._Z17multiplyUsingGPUsPdii,"aw",@nobits
	.sectionflags	@""
	.align	8
.nv.shared._Z17multiplyUsingGPUsPdii:
	.zero		9216


//--------------------- .nv.shared.reserved.0     --------------------------
	.section	.nv.shared.reserved.0,"aw",@nobits
	.weak		__nv_reservedSMEM_offset_0_alias
	.size		__nv_reservedSMEM_offset_0_alias, 0, 64
	.other		__nv_reservedSMEM_offset_0_alias,@"STO_CUDA_RESERVED_SHARED STV_DEFAULT"
__nv_reservedSMEM_offset_0_alias:
	.zero		0
	.zero		64


//--------------------- .nv.constant0._Z17multiplyUsingGPUsPdii --------------------------
	.section	.nv.constant0._Z17multiplyUsingGPUsPdii,"a",@progbits
	.sectionflags	@""
	.align	4
.nv.constant0._Z17multiplyUsingGPUsPdii:
	.zero		912


//--------------------- SYMBOLS --------------------------

	.type		.nv.reservedSmem.offset0,@object
	.size		.nv.reservedSmem.offset0,0x4
	.type		.nv.reservedSmem.cap,@object
	.size		.nv.reservedSmem.cap,0x4
